//
// Generated by NVIDIA NVVM Compiler
//
// Compiler Build ID: CL-36424714
// Cuda compilation tools, release 13.0, V13.0.88
// Based on NVVM 20.0.0
//

.version 9.0
.target sm_100
.address_size 64

	// .globl	_Z12faultyKernelPii

.visible .entry _Z12faultyKernelPii(
	.param .u64 .ptr .align 1 _Z12faultyKernelPii_param_0,
	.param .u32 _Z12faultyKernelPii_param_1
)
{
	.reg .pred 	%p<2>;
	.reg .b32 	%r<7>;
	.reg .b64 	%rd<5>;

	ld.param.u64 	%rd1, [_Z12faultyKernelPii_param_0];
	ld.param.u32 	%r2, [_Z12faultyKernelPii_param_1];
	mov.u32 	%r3, %ctaid.x;
	mov.u32 	%r4, %ntid.x;
	mov.u32 	%r5, %tid.x;
	mad.lo.s32 	%r1, %r3, %r4, %r5;
	setp.ge.s32 	%p1, %r1, %r2;
	@%p1 bra 	$L__BB0_2;
	cvta.to.global.u64 	%rd2, %rd1;
	shl.b32 	%r6, %r1, 1;
	mul.wide.s32 	%rd3, %r1, 4;
	add.s64 	%rd4, %rd2, %rd3;
	st.global.u32 	[%rd4], %r6;
$L__BB0_2:
	ret;

}


// ===== COMPILED SASS (sm_100) =====

	.target	sm_100

	.elftype	@"ET_EXEC"


//--------------------- .note.nv.tkinfo           --------------------------
	.section	.note.nv.tkinfo,"",@"SHT_NOTE"
	.sectionflags	@"SHF_NOTE_NV_TKINFO"
	.tkinfo
        /*0018*/ 	.word	0x00000002
        /*0030*/ 	.string	""
        /*0030*/ 	.string	"ptxas"
        /*0030*/ 	.string	"Cuda compilation tools, release 13.0, V13.0.88"
        /*0030*/ 	.string	"Build cuda_13.0.r13.0/compiler.36424714_0"
        /*0030*/ 	.string	"-arch sm_100 -m 64 "



//--------------------- .note.nv.cuinfo           --------------------------
	.section	.note.nv.cuinfo,"",@"SHT_NOTE"
	.sectionflags	@"SHF_NOTE_NV_CUINFO"
        /*0018*/ 	.short	0x0002
        /*001a*/ 	.short	0x0064
        /*001c*/ 	.short	0x0082
	.zero		2


//--------------------- .nv.info                  --------------------------
	.section	.nv.info,"",@"SHT_CUDA_INFO"
	.align	4


	//----- nvinfo : EIATTR_REGCOUNT
	.align		4
        /*0000*/ 	.byte	0x04, 0x2f
        /*0002*/ 	.short	(.L_1 - .L_0)
	.align		4
.L_0:
        /*0004*/ 	.word	index@(_Z12faultyKernelPii)
        /*0008*/ 	.word	0x0000000a


	//----- nvinfo : EIATTR_FRAME_SIZE
	.align		4
.L_1:
        /*000c*/ 	.byte	0x04, 0x11
        /*000e*/ 	.short	(.L_3 - .L_2)
	.align		4
.L_2:
        /*0010*/ 	.word	index@(_Z12faultyKernelPii)
        /*0014*/ 	.word	0x00000000


	//----- nvinfo : EIATTR_MIN_STACK_SIZE
	.align		4
.L_3:
        /*0018*/ 	.byte	0x04, 0x12
        /*001a*/ 	.short	(.L_5 - .L_4)
	.align		4
.L_4:
        /*001c*/ 	.word	index@(_Z12faultyKernelPii)
        /*0020*/ 	.word	0x00000000
.L_5:


//--------------------- .nv.compat                --------------------------
	.section	.nv.compat,"",@"SHT_CUDA_COMPAT_INFO"
	.align	4
        /*0000*/ 	.byte	0x02, 0x09, 0x00, 0x00, 0x02, 0x02, 0x01, 0x00, 0x02, 0x05, 0x05, 0x00, 0x03, 0x07, 0x01, 0x01
        /*0010*/ 	.byte	0x02, 0x03, 0x00, 0x00, 0x02, 0x06, 0x01, 0x00, 0x04, 0x0b, 0x08, 0x00, 0x09, 0x00, 0x00, 0x00
        /*0020*/ 	.byte	0x00, 0x00, 0x00, 0x00


//--------------------- .nv.info._Z12faultyKernelPii --------------------------
	.section	.nv.info._Z12faultyKernelPii,"",@"SHT_CUDA_INFO"
	.sectionflags	@""
	.align	4


	//----- nvinfo : EIATTR_CUDA_API_VERSION
	.align		4
        /*0000*/ 	.byte	0x04, 0x37
        /*0002*/ 	.short	(.L_7 - .L_6)
.L_6:
        /*0004*/ 	.word	0x00000082


	//----- nvinfo : EIATTR_KPARAM_INFO
	.align		4
.L_7:
        /*0008*/ 	.byte	0x04, 0x17
        /*000a*/ 	.short	(.L_9 - .L_8)
.L_8:
        /*000c*/ 	.word	0x00000000
        /*0010*/ 	.short	0x0001
        /*0012*/ 	.short	0x0008
        /*0014*/ 	.byte	0x00, 0xf0, 0x11, 0x00


	//----- nvinfo : EIATTR_KPARAM_INFO
	.align		4
.L_9:
        /*0018*/ 	.byte	0x04, 0x17
        /*001a*/ 	.short	(.L_11 - .L_10)
.L_10:
        /*001c*/ 	.word	0x00000000
        /*0020*/ 	.short	0x0000
        /*0022*/ 	.short	0x0000
        /*0024*/ 	.byte	0x00, 0xf5, 0x21, 0x00


	//----- nvinfo : EIATTR_SPARSE_MMA_MASK
	.align		4
.L_11:
        /*0028*/ 	.byte	0x03, 0x50
        /*002a*/ 	.short	0x0000


	//----- nvinfo : EIATTR_MAXREG_COUNT
	.align		4
        /*002c*/ 	.byte	0x03, 0x1b
        /*002e*/ 	.short	0x00ff


	//----- nvinfo : EIATTR_MERCURY_ISA_VERSION
	.align		4
        /*0030*/ 	.byte	0x03, 0x5f
        /*0032*/ 	.short	0x0101


	//----- nvinfo : EIATTR_VRC_CTA_INIT_COUNT
	.align		4
        /*0034*/ 	.byte	0x02, 0x4a
	.zero		1
	.zero		1


	//----- nvinfo : EIATTR_EXIT_INSTR_OFFSETS
	.align		4
        /*0038*/ 	.byte	0x04, 0x1c
        /*003a*/ 	.short	(.L_13 - .L_12)


	//   ....[0]....
.L_12:
        /*003c*/ 	.word	0x00000070


	//   ....[1]....
        /*0040*/ 	.word	0x000000d0


	//----- nvinfo : EIATTR_CBANK_PARAM_SIZE
	.align		4
.L_13:
        /*0044*/ 	.byte	0x03, 0x19
        /*0046*/ 	.short	0x000c


	//----- nvinfo : EIATTR_PARAM_CBANK
	.align		4
        /*0048*/ 	.byte	0x04, 0x0a
        /*004a*/ 	.short	(.L_15 - .L_14)
	.align		4
.L_14:
        /*004c*/ 	.word	index@(.nv.constant0._Z12faultyKernelPii)
        /*0050*/ 	.short	0x0380
        /*0052*/ 	.short	0x000c


	//----- nvinfo : EIATTR_SW_WAR
	.align		4
.L_15:
        /*0054*/ 	.byte	0x04, 0x36
        /*0056*/ 	.short	(.L_17 - .L_16)
.L_16:
        /*0058*/ 	.word	0x00000008
.L_17:


//--------------------- .nv.callgraph             --------------------------
	.section	.nv.callgraph,"",@"SHT_CUDA_CALLGRAPH"
	.align	4
	.sectionentsize	8
	.align		4
        /*0000*/ 	.word	0x00000000
	.align		4
        /*0004*/ 	.word	0xffffffff
	.align		4
        /*0008*/ 	.word	0x00000000
	.align		4
        /*000c*/ 	.word	0xfffffffe
	.align		4
        /*0010*/ 	.word	0x00000000
	.align		4
        /*0014*/ 	.word	0xfffffffd
	.align		4
        /*0018*/ 	.word	0x00000000
	.align		4
        /*001c*/ 	.word	0xfffffffc


//--------------------- .text._Z12faultyKernelPii --------------------------
	.section	.text._Z12faultyKernelPii,"ax",@progbits
	.align	128
        .global         _Z12faultyKernelPii
        .type           _Z12faultyKernelPii,@function
        .size           _Z12faultyKernelPii,(.L_x_1 - _Z12faultyKernelPii)
        .other          _Z12faultyKernelPii,@"STO_CUDA_ENTRY STV_DEFAULT"
_Z12faultyKernelPii:
.text._Z12faultyKernelPii:
[----:B------:R-:W-:Y:S01]  /*0000*/  LDC R1, c[0x0][0x37c] ;  /* 0x0000df00ff017b82 */ /* 0x000fe20000000800 */
[----:B------:R-:W0:Y:S07]  /*0010*/  S2R R0, SR_TID.X ;  /* 0x0000000000007919 */ /* 0x000e2e0000002100 */
[----:B------:R-:W0:Y:S01]  /*0020*/  S2UR UR4, SR_CTAID.X ;  /* 0x00000000000479c3 */ /* 0x000e220000002500 */
[----:B------:R-:W1:Y:S07]  /*0030*/  LDCU UR5, c[0x0][0x388] ;  /* 0x00007100ff0577ac */ /* 0x000e6e0008000800 */
[----:B------:R-:W0:Y:S02]  /*0040*/  LDC R5, c[0x0][0x360] ;  /* 0x0000d800ff057b82 */ /* 0x000e240000000800 */
[----:B0-----:R-:W-:-:S05]  /*0050*/  IMAD R5, R5, UR4, R0 ;  /* 0x0000000405057c24 */ /* 0x001fca000f8e0200 */
[----:B-1----:R-:W-:-:S13]  /*0060*/  ISETP.GE.AND P0, PT, R5, UR5, PT ;  /* 0x0000000505007c0c */ /* 0x002fda000bf06270 */
[----:B------:R-:W-:Y:S05]  /*0070*/  @P0 EXIT ;  /* 0x000000000000094d */ /* 0x000fea0003800000 */
[----:B------:R-:W0:Y:S01]  /*0080*/  LDC.64 R2, c[0x0][0x380] ;  /* 0x0000e000ff027b82 */ /* 0x000e220000000a00 */
[----:B------:R-:W1:Y:S01]  /*0090*/  LDCU.64 UR4, c[0x0][0x358] ;  /* 0x00006b00ff0477ac */ /* 0x000e620008000a00 */
[C---:B------:R-:W-:Y:S01]  /*00a0*/  SHF.L.U32 R7, R5.reuse, 0x1, RZ ;  /* 0x0000000105077819 */ /* 0x040fe200000006ff */
[----:B0-----:R-:W-:-:S05]  /*00b0*/  IMAD.WIDE R2, R5, 0x4, R2 ;  /* 0x0000000405027825 */ /* 0x001fca00078e0202 */
[----:B-1----:R-:W-:Y:S01]  /*00c0*/  STG.E desc[UR4][R2.64], R7 ;  /* 0x0000000702007986 */ /* 0x002fe2000c101904 */
[----:B------:R-:W-:Y:S05]  /*00d0*/  EXIT ;  /* 0x000000000000794d */ /* 0x000fea0003800000 */
.L_x_0:
[----:B------:R-:W-:-:S00]  /*00e0*/  BRA `(.L_x_0) ;  /* 0xfffffffc00fc7947 */ /* 0x000fc0000383ffff */
[----:B------:R-:W-:-:S00]  /*00f0*/  NOP ;  /* 0x0000000000007918 */ /* 0x000fc00000000000 */
        /* <DEDUP_REMOVED lines=8> */
.L_x_1:


//--------------------- .nv.shared.reserved.0     --------------------------
	.section	.nv.shared.reserved.0,"aw",@nobits
	.weak		__nv_reservedSMEM_offset_0_alias
	.size		__nv_reservedSMEM_offset_0_alias, 0, 64
	.other		__nv_reservedSMEM_offset_0_alias,@"STO_CUDA_RESERVED_SHARED STV_DEFAULT"
__nv_reservedSMEM_offset_0_alias:
	.zero		0
	.zero		64


//--------------------- .nv.constant0._Z12faultyKernelPii --------------------------
	.section	.nv.constant0._Z12faultyKernelPii,"a",@progbits
	.sectionflags	@""
	.align	4
.nv.constant0._Z12faultyKernelPii:
	.zero		908


//--------------------- SYMBOLS --------------------------

	.type		.nv.reservedSmem.offset0,@object
	.size		.nv.reservedSmem.offset0,0x4
